//
// Generated by NVIDIA NVVM Compiler
//
// Compiler Build ID: CL-36424714
// Cuda compilation tools, release 13.0, V13.0.88
// Based on NVVM 20.0.0
//

.version 9.0
.target sm_100
.address_size 64

	// .globl	_Z10testKernelPfi

.visible .entry _Z10testKernelPfi(
	.param .u64 .ptr .align 1 _Z10testKernelPfi_param_0,
	.param .u32 _Z10testKernelPfi_param_1
)
{
	.reg .pred 	%p<7>;
	.reg .b32 	%r<16>;
	.reg .b32 	%f<18>;
	.reg .b64 	%rd<5>;

	ld.param.u64 	%rd2, [_Z10testKernelPfi_param_0];
	ld.param.u32 	%r9, [_Z10testKernelPfi_param_1];
	mov.u32 	%r10, %tid.x;
	mov.u32 	%r11, %ctaid.x;
	mov.u32 	%r12, %ntid.x;
	mad.lo.s32 	%r1, %r11, %r12, %r10;
	setp.ge.s32 	%p1, %r1, %r9;
	@%p1 bra 	$L__BB0_9;
	cvta.to.global.u64 	%rd3, %rd2;
	mul.wide.s32 	%rd4, %r1, 4;
	add.s64 	%rd1, %rd3, %rd4;
	ld.global.f32 	%f17, [%rd1];
	setp.lt.s32 	%p2, %r9, 1;
	@%p2 bra 	$L__BB0_8;
	and.b32  	%r2, %r9, 3;
	setp.lt.u32 	%p3, %r9, 4;
	@%p3 bra 	$L__BB0_5;
	and.b32  	%r13, %r9, 2147483644;
	neg.s32 	%r14, %r13;
$L__BB0_4:
	add.f32 	%f10, %f17, 0f3F800000;
	add.f32 	%f11, %f10, 0f3F800000;
	add.f32 	%f12, %f11, 0f3F800000;
	add.f32 	%f17, %f12, 0f3F800000;
	add.s32 	%r14, %r14, 4;
	setp.ne.s32 	%p4, %r14, 0;
	@%p4 bra 	$L__BB0_4;
$L__BB0_5:
	setp.eq.s32 	%p5, %r2, 0;
	@%p5 bra 	$L__BB0_8;
	neg.s32 	%r15, %r2;
$L__BB0_7:
	.pragma "nounroll";
	add.f32 	%f17, %f17, 0f3F800000;
	add.s32 	%r15, %r15, 1;
	setp.ne.s32 	%p6, %r15, 0;
	@%p6 bra 	$L__BB0_7;
$L__BB0_8:
	st.global.f32 	[%rd1], %f17;
$L__BB0_9:
	ret;

}
	// .globl	_Z9subKernelPfS_S_i
.visible .entry _Z9subKernelPfS_S_i(
	.param .u64 .ptr .align 1 _Z9subKernelPfS_S_i_param_0,
	.param .u64 .ptr .align 1 _Z9subKernelPfS_S_i_param_1,
	.param .u64 .ptr .align 1 _Z9subKernelPfS_S_i_param_2,
	.param .u32 _Z9subKernelPfS_S_i_param_3
)
{
	.reg .pred 	%p<2>;
	.reg .b32 	%r<6>;
	.reg .b32 	%f<4>;
	.reg .b64 	%rd<11>;

	ld.param.u64 	%rd1, [_Z9subKernelPfS_S_i_param_0];
	ld.param.u64 	%rd2, [_Z9subKernelPfS_S_i_param_1];
	ld.param.u64 	%rd3, [_Z9subKernelPfS_S_i_param_2];
	ld.param.u32 	%r2, [_Z9subKernelPfS_S_i_param_3];
	mov.u32 	%r3, %tid.x;
	mov.u32 	%r4, %ctaid.x;
	mov.u32 	%r5, %ntid.x;
	mad.lo.s32 	%r1, %r4, %r5, %r3;
	setp.ge.s32 	%p1, %r1, %r2;
	@%p1 bra 	$L__BB1_2;
	cvta.to.global.u64 	%rd4, %rd1;
	cvta.to.global.u64 	%rd5, %rd2;
	cvta.to.global.u64 	%rd6, %rd3;
	mul.wide.s32 	%rd7, %r1, 4;
	add.s64 	%rd8, %rd4, %rd7;
	ld.global.f32 	%f1, [%rd8];
	add.s64 	%rd9, %rd5, %rd7;
	ld.global.f32 	%f2, [%rd9];
	sub.f32 	%f3, %f1, %f2;
	add.s64 	%rd10, %rd6, %rd7;
	st.global.f32 	[%rd10], %f3;
$L__BB1_2:
	ret;

}


// ===== COMPILED SASS (sm_100) =====

	.target	sm_100

	.elftype	@"ET_EXEC"


//--------------------- .note.nv.tkinfo           --------------------------
	.section	.note.nv.tkinfo,"",@"SHT_NOTE"
	.sectionflags	@"SHF_NOTE_NV_TKINFO"
	.tkinfo
        /*0018*/ 	.word	0x00000002
        /*0030*/ 	.string	""
        /*0030*/ 	.string	"ptxas"
        /*0030*/ 	.string	"Cuda compilation tools, release 13.0, V13.0.88"
        /*0030*/ 	.string	"Build cuda_13.0.r13.0/compiler.36424714_0"
        /*0030*/ 	.string	"-arch sm_100 -m 64 "



//--------------------- .note.nv.cuinfo           --------------------------
	.section	.note.nv.cuinfo,"",@"SHT_NOTE"
	.sectionflags	@"SHF_NOTE_NV_CUINFO"
        /*0018*/ 	.short	0x0002
        /*001a*/ 	.short	0x0064
        /*001c*/ 	.short	0x0082
	.zero		2


//--------------------- .nv.info                  --------------------------
	.section	.nv.info,"",@"SHT_CUDA_INFO"
	.align	4


	//----- nvinfo : EIATTR_REGCOUNT
	.align		4
        /*0000*/ 	.byte	0x04, 0x2f
        /*0002*/ 	.short	(.L_1 - .L_0)
	.align		4
.L_0:
        /*0004*/ 	.word	index@(_Z10testKernelPfi)
        /*0008*/ 	.word	0x00000008


	//----- nvinfo : EIATTR_FRAME_SIZE
	.align		4
.L_1:
        /*000c*/ 	.byte	0x04, 0x11
        /*000e*/ 	.short	(.L_3 - .L_2)
	.align		4
.L_2:
        /*0010*/ 	.word	index@(_Z10testKernelPfi)
        /*0014*/ 	.word	0x00000000


	//----- nvinfo : EIATTR_REGCOUNT
	.align		4
.L_3:
        /*0018*/ 	.byte	0x04, 0x2f
        /*001a*/ 	.short	(.L_5 - .L_4)
	.align		4
.L_4:
        /*001c*/ 	.word	index@(_Z9subKernelPfS_S_i)
        /*0020*/ 	.word	0x0000000c


	//----- nvinfo : EIATTR_FRAME_SIZE
	.align		4
.L_5:
        /*0024*/ 	.byte	0x04, 0x11
        /*0026*/ 	.short	(.L_7 - .L_6)
	.align		4
.L_6:
        /*0028*/ 	.word	index@(_Z9subKernelPfS_S_i)
        /*002c*/ 	.word	0x00000000


	//----- nvinfo : EIATTR_MIN_STACK_SIZE
	.align		4
.L_7:
        /*0030*/ 	.byte	0x04, 0x12
        /*0032*/ 	.short	(.L_9 - .L_8)
	.align		4
.L_8:
        /*0034*/ 	.word	index@(_Z9subKernelPfS_S_i)
        /*0038*/ 	.word	0x00000000


	//----- nvinfo : EIATTR_MIN_STACK_SIZE
	.align		4
.L_9:
        /*003c*/ 	.byte	0x04, 0x12
        /*003e*/ 	.short	(.L_11 - .L_10)
	.align		4
.L_10:
        /*0040*/ 	.word	index@(_Z10testKernelPfi)
        /*0044*/ 	.word	0x00000000
.L_11:


//--------------------- .nv.compat                --------------------------
	.section	.nv.compat,"",@"SHT_CUDA_COMPAT_INFO"
	.align	4
        /*0000*/ 	.byte	0x02, 0x09, 0x00, 0x00, 0x02, 0x02, 0x01, 0x00, 0x02, 0x05, 0x05, 0x00, 0x03, 0x07, 0x01, 0x01
        /*0010*/ 	.byte	0x02, 0x03, 0x00, 0x00, 0x02, 0x06, 0x01, 0x00, 0x04, 0x0b, 0x08, 0x00, 0x09, 0x00, 0x00, 0x00
        /*0020*/ 	.byte	0x00, 0x00, 0x00, 0x00


//--------------------- .nv.info._Z9subKernelPfS_S_i --------------------------
	.section	.nv.info._Z9subKernelPfS_S_i,"",@"SHT_CUDA_INFO"
	.sectionflags	@""
	.align	4


	//----- nvinfo : EIATTR_CUDA_API_VERSION
	.align		4
        /*0000*/ 	.byte	0x04, 0x37
        /*0002*/ 	.short	(.L_13 - .L_12)
.L_12:
        /*0004*/ 	.word	0x00000082


	//----- nvinfo : EIATTR_KPARAM_INFO
	.align		4
.L_13:
        /*0008*/ 	.byte	0x04, 0x17
        /*000a*/ 	.short	(.L_15 - .L_14)
.L_14:
        /*000c*/ 	.word	0x00000000
        /*0010*/ 	.short	0x0003
        /*0012*/ 	.short	0x0018
        /*0014*/ 	.byte	0x00, 0xf0, 0x11, 0x00


	//----- nvinfo : EIATTR_KPARAM_INFO
	.align		4
.L_15:
        /*0018*/ 	.byte	0x04, 0x17
        /*001a*/ 	.short	(.L_17 - .L_16)
.L_16:
        /*001c*/ 	.word	0x00000000
        /*0020*/ 	.short	0x0002
        /*0022*/ 	.short	0x0010
        /*0024*/ 	.byte	0x00, 0xf5, 0x21, 0x00


	//----- nvinfo : EIATTR_KPARAM_INFO
	.align		4
.L_17:
        /*0028*/ 	.byte	0x04, 0x17
        /*002a*/ 	.short	(.L_19 - .L_18)
.L_18:
        /*002c*/ 	.word	0x00000000
        /*0030*/ 	.short	0x0001
        /*0032*/ 	.short	0x0008
        /*0034*/ 	.byte	0x00, 0xf5, 0x21, 0x00


	//----- nvinfo : EIATTR_KPARAM_INFO
	.align		4
.L_19:
        /*0038*/ 	.byte	0x04, 0x17
        /*003a*/ 	.short	(.L_21 - .L_20)
.L_20:
        /*003c*/ 	.word	0x00000000
        /*0040*/ 	.short	0x0000
        /*0042*/ 	.short	0x0000
        /*0044*/ 	.byte	0x00, 0xf5, 0x21, 0x00


	//----- nvinfo : EIATTR_SPARSE_MMA_MASK
	.align		4
.L_21:
        /*0048*/ 	.byte	0x03, 0x50
        /*004a*/ 	.short	0x0000


	//----- nvinfo : EIATTR_MAXREG_COUNT
	.align		4
        /*004c*/ 	.byte	0x03, 0x1b
        /*004e*/ 	.short	0x00ff


	//----- nvinfo : EIATTR_MERCURY_ISA_VERSION
	.align		4
        /*0050*/ 	.byte	0x03, 0x5f
        /*0052*/ 	.short	0x0101


	//----- nvinfo : EIATTR_VRC_CTA_INIT_COUNT
	.align		4
        /*0054*/ 	.byte	0x02, 0x4a
	.zero		1
	.zero		1


	//----- nvinfo : EIATTR_EXIT_INSTR_OFFSETS
	.align		4
        /*0058*/ 	.byte	0x04, 0x1c
        /*005a*/ 	.short	(.L_23 - .L_22)


	//   ....[0]....
.L_22:
        /*005c*/ 	.word	0x00000070


	//   ....[1]....
        /*0060*/ 	.word	0x00000130


	//----- nvinfo : EIATTR_CBANK_PARAM_SIZE
	.align		4
.L_23:
        /*0064*/ 	.byte	0x03, 0x19
        /*0066*/ 	.short	0x001c


	//----- nvinfo : EIATTR_PARAM_CBANK
	.align		4
        /*0068*/ 	.byte	0x04, 0x0a
        /*006a*/ 	.short	(.L_25 - .L_24)
	.align		4
.L_24:
        /*006c*/ 	.word	index@(.nv.constant0._Z9subKernelPfS_S_i)
        /*0070*/ 	.short	0x0380
        /*0072*/ 	.short	0x001c


	//----- nvinfo : EIATTR_SW_WAR
	.align		4
.L_25:
        /*0074*/ 	.byte	0x04, 0x36
        /*0076*/ 	.short	(.L_27 - .L_26)
.L_26:
        /*0078*/ 	.word	0x00000008
.L_27:


//--------------------- .nv.info._Z10testKernelPfi --------------------------
	.section	.nv.info._Z10testKernelPfi,"",@"SHT_CUDA_INFO"
	.sectionflags	@""
	.align	4


	//----- nvinfo : EIATTR_CUDA_API_VERSION
	.align		4
        /*0000*/ 	.byte	0x04, 0x37
        /*0002*/ 	.short	(.L_29 - .L_28)
.L_28:
        /*0004*/ 	.word	0x00000082


	//----- nvinfo : EIATTR_KPARAM_INFO
	.align		4
.L_29:
        /*0008*/ 	.byte	0x04, 0x17
        /*000a*/ 	.short	(.L_31 - .L_30)
.L_30:
        /*000c*/ 	.word	0x00000000
        /*0010*/ 	.short	0x0001
        /*0012*/ 	.short	0x0008
        /*0014*/ 	.byte	0x00, 0xf0, 0x11, 0x00


	//----- nvinfo : EIATTR_KPARAM_INFO
	.align		4
.L_31:
        /*0018*/ 	.byte	0x04, 0x17
        /*001a*/ 	.short	(.L_33 - .L_32)
.L_32:
        /*001c*/ 	.word	0x00000000
        /*0020*/ 	.short	0x0000
        /*0022*/ 	.short	0x0000
        /*0024*/ 	.byte	0x00, 0xf5, 0x21, 0x00


	//----- nvinfo : EIATTR_SPARSE_MMA_MASK
	.align		4
.L_33:
        /*0028*/ 	.byte	0x03, 0x50
        /*002a*/ 	.short	0x0000


	//----- nvinfo : EIATTR_MAXREG_COUNT
	.align		4
        /*002c*/ 	.byte	0x03, 0x1b
        /*002e*/ 	.short	0x00ff


	//----- nvinfo : EIATTR_MERCURY_ISA_VERSION
	.align		4
        /*0030*/ 	.byte	0x03, 0x5f
        /*0032*/ 	.short	0x0101


	//----- nvinfo : EIATTR_VRC_CTA_INIT_COUNT
	.align		4
        /*0034*/ 	.byte	0x02, 0x4a
	.zero		1
	.zero		1


	//----- nvinfo : EIATTR_EXIT_INSTR_OFFSETS
	.align		4
        /*0038*/ 	.byte	0x04, 0x1c
        /*003a*/ 	.short	(.L_35 - .L_34)


	//   ....[0]....
.L_34:
        /*003c*/ 	.word	0x00000070


	//   ....[1]....
        /*0040*/ 	.word	0x000004b0


	//----- nvinfo : EIATTR_CBANK_PARAM_SIZE
	.align		4
.L_35:
        /*0044*/ 	.byte	0x03, 0x19
        /*0046*/ 	.short	0x000c


	//----- nvinfo : EIATTR_PARAM_CBANK
	.align		4
        /*0048*/ 	.byte	0x04, 0x0a
        /*004a*/ 	.short	(.L_37 - .L_36)
	.align		4
.L_36:
        /*004c*/ 	.word	index@(.nv.constant0._Z10testKernelPfi)
        /*0050*/ 	.short	0x0380
        /*0052*/ 	.short	0x000c


	//----- nvinfo : EIATTR_SW_WAR
	.align		4
.L_37:
        /*0054*/ 	.byte	0x04, 0x36
        /*0056*/ 	.short	(.L_39 - .L_38)
.L_38:
        /*0058*/ 	.word	0x00000008
.L_39:


//--------------------- .nv.callgraph             --------------------------
	.section	.nv.callgraph,"",@"SHT_CUDA_CALLGRAPH"
	.align	4
	.sectionentsize	8
	.align		4
        /*0000*/ 	.word	0x00000000
	.align		4
        /*0004*/ 	.word	0xffffffff
	.align		4
        /*0008*/ 	.word	0x00000000
	.align		4
        /*000c*/ 	.word	0xfffffffe
	.align		4
        /*0010*/ 	.word	0x00000000
	.align		4
        /*0014*/ 	.word	0xfffffffd
	.align		4
        /*0018*/ 	.word	0x00000000
	.align		4
        /*001c*/ 	.word	0xfffffffc


//--------------------- .text._Z9subKernelPfS_S_i --------------------------
	.section	.text._Z9subKernelPfS_S_i,"ax",@progbits
	.align	128
        .global         _Z9subKernelPfS_S_i
        .type           _Z9subKernelPfS_S_i,@function
        .size           _Z9subKernelPfS_S_i,(.L_x_9 - _Z9subKernelPfS_S_i)
        .other          _Z9subKernelPfS_S_i,@"STO_CUDA_ENTRY STV_DEFAULT"
_Z9subKernelPfS_S_i:
.text._Z9subKernelPfS_S_i:
[----:B------:R-:W-:Y:S01]  /*0000*/  LDC R1, c[0x0][0x37c] ;  /* 0x0000df00ff017b82 */ /* 0x000fe20000000800 */
[----:B------:R-:W0:Y:S07]  /*0010*/  S2R R9, SR_TID.X ;  /* 0x0000000000097919 */ /* 0x000e2e0000002100 */
[----:B------:R-:W0:Y:S01]  /*0020*/  S2UR UR4, SR_CTAID.X ;  /* 0x00000000000479c3 */ /* 0x000e220000002500 */
[----:B------:R-:W1:Y:S07]  /*0030*/  LDCU UR5, c[0x0][0x398] ;  /* 0x00007300ff0577ac */ /* 0x000e6e0008000800 */
[----:B------:R-:W0:Y:S02]  /*0040*/  LDC R0, c[0x0][0x360] ;  /* 0x0000d800ff007b82 */ /* 0x000e240000000800 */
[----:B0-----:R-:W-:-:S05]  /*0050*/  IMAD R9, R0, UR4, R9 ;  /* 0x0000000400097c24 */ /* 0x001fca000f8e0209 */
[----:B-1----:R-:W-:-:S13]  /*0060*/  ISETP.GE.AND P0, PT, R9, UR5, PT ;  /* 0x0000000509007c0c */ /* 0x002fda000bf06270 */
[----:B------:R-:W-:Y:S05]  /*0070*/  @P0 EXIT ;  /* 0x000000000000094d */ /* 0x000fea0003800000 */
[----:B------:R-:W0:Y:S01]  /*0080*/  LDC.64 R2, c[0x0][0x380] ;  /* 0x0000e000ff027b82 */ /* 0x000e220000000a00 */
[----:B------:R-:W1:Y:S07]  /*0090*/  LDCU.64 UR4, c[0x0][0x358] ;  /* 0x00006b00ff0477ac */ /* 0x000e6e0008000a00 */
[----:B------:R-:W2:Y:S08]  /*00a0*/  LDC.64 R4, c[0x0][0x388] ;  /* 0x0000e200ff047b82 */ /* 0x000eb00000000a00 */
[----:B------:R-:W3:Y:S01]  /*00b0*/  LDC.64 R6, c[0x0][0x390] ;  /* 0x0000e400ff067b82 */ /* 0x000ee20000000a00 */
[----:B0-----:R-:W-:-:S06]  /*00c0*/  IMAD.WIDE R2, R9, 0x4, R2 ;  /* 0x0000000409027825 */ /* 0x001fcc00078e0202 */
[----:B-1----:R-:W4:Y:S01]  /*00d0*/  LDG.E R2, desc[UR4][R2.64] ;  /* 0x0000000402027981 */ /* 0x002f22000c1e1900 */
[----:B--2---:R-:W-:-:S06]  /*00e0*/  IMAD.WIDE R4, R9, 0x4, R4 ;  /* 0x0000000409047825 */ /* 0x004fcc00078e0204 */
[----:B------:R-:W4:Y:S01]  /*00f0*/  LDG.E R5, desc[UR4][R4.64] ;  /* 0x0000000404057981 */ /* 0x000f22000c1e1900 */
[----:B---3--:R-:W-:-:S04]  /*0100*/  IMAD.WIDE R6, R9, 0x4, R6 ;  /* 0x0000000409067825 */ /* 0x008fc800078e0206 */
[----:B----4-:R-:W-:-:S05]  /*0110*/  FADD R9, R2, -R5 ;  /* 0x8000000502097221 */ /* 0x010fca0000000000 */
[----:B------:R-:W-:Y:S01]  /*0120*/  STG.E desc[UR4][R6.64], R9 ;  /* 0x0000000906007986 */ /* 0x000fe2000c101904 */
[----:B------:R-:W-:Y:S05]  /*0130*/  EXIT ;  /* 0x000000000000794d */ /* 0x000fea0003800000 */
.L_x_0:
[----:B------:R-:W-:-:S00]  /*0140*/  BRA `(.L_x_0) ;  /* 0xfffffffc00fc7947 */ /* 0x000fc0000383ffff */
[----:B------:R-:W-:-:S00]  /*0150*/  NOP ;  /* 0x0000000000007918 */ /* 0x000fc00000000000 */
        /* <DEDUP_REMOVED lines=10> */
.L_x_9:


//--------------------- .text._Z10testKernelPfi   --------------------------
	.section	.text._Z10testKernelPfi,"ax",@progbits
	.align	128
        .global         _Z10testKernelPfi
        .type           _Z10testKernelPfi,@function
        .size           _Z10testKernelPfi,(.L_x_10 - _Z10testKernelPfi)
        .other          _Z10testKernelPfi,@"STO_CUDA_ENTRY STV_DEFAULT"
_Z10testKernelPfi:
.text._Z10testKernelPfi:
        /* <DEDUP_REMOVED lines=9> */
[----:B------:R-:W1:Y:S01]  /*0090*/  LDCU.64 UR6, c[0x0][0x358] ;  /* 0x00006b00ff0677ac */ /* 0x000e620008000a00 */
[----:B0-----:R-:W-:-:S05]  /*00a0*/  IMAD.WIDE R2, R5, 0x4, R2 ;  /* 0x0000000405027825 */ /* 0x001fca00078e0202 */
[----:B-1----:R0:W5:Y:S01]  /*00b0*/  LDG.E R5, desc[UR6][R2.64] ;  /* 0x0000000602057981 */ /* 0x002162000c1e1900 */
[----:B------:R-:W-:-:S09]  /*00c0*/  UISETP.GE.AND UP0, UPT, UR8, 0x1, UPT ;  /* 0x000000010800788c */ /* 0x000fd2000bf06270 */
[----:B0-----:R-:W-:Y:S05]  /*00d0*/  BRA.U !UP0, `(.L_x_1) ;  /* 0x0000000108f07547 */ /* 0x001fea000b800000 */
[----:B------:R-:W-:Y:S02]  /*00e0*/  UISETP.GE.U32.AND UP0, UPT, UR8, 0x4, UPT ;  /* 0x000000040800788c */ /* 0x000fe4000bf06070 */
[----:B------:R-:W-:-:S07]  /*00f0*/  ULOP3.LUT UR4, UR8, 0x3, URZ, 0xc0, !UPT ;  /* 0x0000000308047892 */ /* 0x000fce000f8ec0ff */
[----:B------:R-:W-:Y:S05]  /*0100*/  BRA.U !UP0, `(.L_x_2) ;  /* 0x0000000108c87547 */ /* 0x000fea000b800000 */
[----:B------:R-:W-:-:S04]  /*0110*/  ULOP3.LUT UR5, UR8, 0x7ffffffc, URZ, 0xc0, !UPT ;  /* 0x7ffffffc08057892 */ /* 0x000fc8000f8ec0ff */
[----:B------:R-:W-:-:S04]  /*0120*/  UIADD3 UR5, UPT, UPT, -UR5, URZ, URZ ;  /* 0x000000ff05057290 */ /* 0x000fc8000fffe1ff */
[----:B------:R-:W-:-:S09]  /*0130*/  UISETP.GE.AND UP0, UPT, UR5, URZ, UPT ;  /* 0x000000ff0500728c */ /* 0x000fd2000bf06270 */
[----:B------:R-:W-:Y:S05]  /*0140*/  BRA.U UP0, `(.L_x_3) ;  /* 0x00000001009c7547 */ /* 0x000fea000b800000 */
[----:B------:R-:W-:Y:S02]  /*0150*/  UIADD3 UR9, UPT, UPT, -UR5, URZ, URZ ;  /* 0x000000ff05097290 */ /* 0x000fe4000fffe1ff */
[----:B------:R-:W-:Y:S02]  /*0160*/  UPLOP3.LUT UP0, UPT, UPT, UPT, UPT, 0x80, 0x8 ;  /* 0x000000000008789c */ /* 0x000fe40003f0f070 */
[----:B------:R-:W-:-:S09]  /*0170*/  UISETP.GT.AND UP1, UPT, UR9, 0xc, UPT ;  /* 0x0000000c0900788c */ /* 0x000fd2000bf24270 */
[----:B------:R-:W-:Y:S05]  /*0180*/  BRA.U !UP1, `(.L_x_4) ;  /* 0x0000000109507547 */ /* 0x000fea000b800000 */
[----:B------:R-:W-:-:S11]  /*0190*/  UPLOP3.LUT UP0, UPT, UPT, UPT, UPT, 0x40, 0x4 ;  /* 0x000000000004789c */ /* 0x000fd60003f0e870 */
.L_x_5:
[----:B-----5:R-:W-:Y:S01]  /*01a0*/  FADD R5, R5, 1 ;  /* 0x3f80000005057421 */ /* 0x020fe20000000000 */
[----:B------:R-:W-:-:S03]  /*01b0*/  UIADD3 UR5, UPT, UPT, UR5, 0x10, URZ ;  /* 0x0000001005057890 */ /* 0x000fc6000fffe0ff */
[----:B------:R-:W-:Y:S01]  /*01c0*/  FADD R5, R5, 1 ;  /* 0x3f80000005057421 */ /* 0x000fe20000000000 */
[----:B------:R-:W-:-:S03]  /*01d0*/  UISETP.GE.AND UP1, UPT, UR5, -0xc, UPT ;  /* 0xfffffff40500788c */ /* 0x000fc6000bf26270 */
[----:B------:R-:W-:-:S04]  /*01e0*/  FADD R5, R5, 1 ;  /* 0x3f80000005057421 */ /* 0x000fc80000000000 */
        /* <DEDUP_REMOVED lines=12> */
[----:B------:R-:W-:Y:S01]  /*02b0*/  FADD R5, R5, 1 ;  /* 0x3f80000005057421 */ /* 0x000fe20000000000 */
[----:B------:R-:W-:Y:S06]  /*02c0*/  BRA.U !UP1, `(.L_x_5) ;  /* 0xfffffffd09b47547 */ /* 0x000fec000b83ffff */
.L_x_4:
[----:B------:R-:W-:-:S04]  /*02d0*/  UIADD3 UR9, UPT, UPT, -UR5, URZ, URZ ;  /* 0x000000ff05097290 */ /* 0x000fc8000fffe1ff */
[----:B------:R-:W-:-:S09]  /*02e0*/  UISETP.GT.AND UP1, UPT, UR9, 0x4, UPT ;  /* 0x000000040900788c */ /* 0x000fd2000bf24270 */
[----:B------:R-:W-:Y:S05]  /*02f0*/  BRA.U !UP1, `(.L_x_6) ;  /* 0x0000000109287547 */ /* 0x000fea000b800000 */
[----:B-----5:R-:W-:Y:S01]  /*0300*/  FADD R5, R5, 1 ;  /* 0x3f80000005057421 */ /* 0x020fe20000000000 */
[----:B------:R-:W-:Y:S02]  /*0310*/  UPLOP3.LUT UP0, UPT, UPT, UPT, UPT, 0x40, 0x4 ;  /* 0x000000000004789c */ /* 0x000fe40003f0e870 */
[----:B------:R-:W-:Y:S01]  /*0320*/  UIADD3 UR5, UPT, UPT, UR5, 0x8, URZ ;  /* 0x0000000805057890 */ /* 0x000fe2000fffe0ff */
[----:B------:R-:W-:-:S04]  /*0330*/  FADD R5, R5, 1 ;  /* 0x3f80000005057421 */ /* 0x000fc80000000000 */
[----:B------:R-:W-:-:S04]  /*0340*/  FADD R5, R5, 1 ;  /* 0x3f80000005057421 */ /* 0x000fc80000000000 */
[----:B------:R-:W-:-:S04]  /*0350*/  FADD R5, R5, 1 ;  /* 0x3f80000005057421 */ /* 0x000fc80000000000 */
[----:B------:R-:W-:-:S04]  /*0360*/  FADD R5, R5, 1 ;  /* 0x3f80000005057421 */ /* 0x000fc80000000000 */
[----:B------:R-:W-:-:S04]  /*0370*/  FADD R5, R5, 1 ;  /* 0x3f80000005057421 */ /* 0x000fc80000000000 */
[----:B------:R-:W-:-:S04]  /*0380*/  FADD R5, R5, 1 ;  /* 0x3f80000005057421 */ /* 0x000fc80000000000 */
[----:B------:R-:W-:-:S07]  /*0390*/  FADD R5, R5, 1 ;  /* 0x3f80000005057421 */ /* 0x000fce0000000000 */
.L_x_6:
[----:B------:R-:W-:-:S09]  /*03a0*/  UISETP.NE.OR UP0, UPT, UR5, URZ, UP0 ;  /* 0x000000ff0500728c */ /* 0x000fd20008705670 */
[----:B------:R-:W-:Y:S05]  /*03b0*/  BRA.U !UP0, `(.L_x_2) ;  /* 0x00000001081c7547 */ /* 0x000fea000b800000 */
.L_x_3:
[----:B------:R-:W-:Y:S01]  /*03c0*/  UIADD3 UR5, UPT, UPT, UR5, 0x4, URZ ;  /* 0x0000000405057890 */ /* 0x000fe2000fffe0ff */
[----:B-----5:R-:W-:-:S03]  /*03d0*/  FADD R5, R5, 1 ;  /* 0x3f80000005057421 */ /* 0x020fc60000000000 */
[----:B------:R-:W-:Y:S01]  /*03e0*/  UISETP.NE.AND UP0, UPT, UR5, URZ, UPT ;  /* 0x000000ff0500728c */ /* 0x000fe2000bf05270 */
[----:B------:R-:W-:-:S04]  /*03f0*/  FADD R5, R5, 1 ;  /* 0x3f80000005057421 */ /* 0x000fc80000000000 */
[----:B------:R-:W-:-:S04]  /*0400*/  FADD R5, R5, 1 ;  /* 0x3f80000005057421 */ /* 0x000fc80000000000 */
[----:B------:R-:W-:Y:S01]  /*0410*/  FADD R5, R5, 1 ;  /* 0x3f80000005057421 */ /* 0x000fe20000000000 */
[----:B------:R-:W-:Y:S06]  /*0420*/  BRA.U UP0, `(.L_x_3) ;  /* 0xfffffffd00e47547 */ /* 0x000fec000b83ffff */
.L_x_2:
[----:B------:R-:W-:-:S09]  /*0430*/  UISETP.NE.AND UP0, UPT, UR4, URZ, UPT ;  /* 0x000000ff0400728c */ /* 0x000fd2000bf05270 */
[----:B------:R-:W-:Y:S05]  /*0440*/  BRA.U !UP0, `(.L_x_1) ;  /* 0x0000000108147547 */ /* 0x000fea000b800000 */
[----:B------:R-:W-:-:S12]  /*0450*/  UIADD3 UR4, UPT, UPT, -UR4, URZ, URZ ;  /* 0x000000ff04047290 */ /* 0x000fd8000fffe1ff */
.L_x_7:
[----:B------:R-:W-:Y:S01]  /*0460*/  UIADD3 UR4, UPT, UPT, UR4, 0x1, URZ ;  /* 0x0000000104047890 */ /* 0x000fe2000fffe0ff */
[----:B-----5:R-:W-:-:S03]  /*0470*/  FADD R5, R5, 1 ;  /* 0x3f80000005057421 */ /* 0x020fc60000000000 */
[----:B------:R-:W-:-:S09]  /*0480*/  UISETP.NE.AND UP0, UPT, UR4, URZ, UPT ;  /* 0x000000ff0400728c */ /* 0x000fd2000bf05270 */
[----:B------:R-:W-:Y:S05]  /*0490*/  BRA.U UP0, `(.L_x_7) ;  /* 0xfffffffd00f07547 */ /* 0x000fea000b83ffff */
.L_x_1:
[----:B-----5:R-:W-:Y:S01]  /*04a0*/  STG.E desc[UR6][R2.64], R5 ;  /* 0x0000000502007986 */ /* 0x020fe2000c101906 */
[----:B------:R-:W-:Y:S05]  /*04b0*/  EXIT ;  /* 0x000000000000794d */ /* 0x000fea0003800000 */
.L_x_8:
        /* <DEDUP_REMOVED lines=12> */
.L_x_10:


//--------------------- .nv.shared.reserved.0     --------------------------
	.section	.nv.shared.reserved.0,"aw",@nobits
	.weak		__nv_reservedSMEM_offset_0_alias
	.size		__nv_reservedSMEM_offset_0_alias, 0, 64
	.other		__nv_reservedSMEM_offset_0_alias,@"STO_CUDA_RESERVED_SHARED STV_DEFAULT"
__nv_reservedSMEM_offset_0_alias:
	.zero		0
	.zero		64


//--------------------- .nv.constant0._Z9subKernelPfS_S_i --------------------------
	.section	.nv.constant0._Z9subKernelPfS_S_i,"a",@progbits
	.sectionflags	@""
	.align	4
.nv.constant0._Z9subKernelPfS_S_i:
	.zero		924


//--------------------- .nv.constant0._Z10testKernelPfi --------------------------
	.section	.nv.constant0._Z10testKernelPfi,"a",@progbits
	.sectionflags	@""
	.align	4
.nv.constant0._Z10testKernelPfi:
	.zero		908


//--------------------- SYMBOLS --------------------------

	.type		.nv.reservedSmem.offset0,@object
	.size		.nv.reservedSmem.offset0,0x4
